	.headerflags	@"EF_CUDA_TEXMODE_UNIFIED EF_CUDA_64BIT_ADDRESS EF_CUDA_ACCELERATORS EF_CUDA_SM90 EF_CUDA_VIRTUAL_SM(EF_CUDA_SM90)"
	.elftype	@"ET_EXEC"


//--------------------- .nv.info                  --------------------------
	.section	.nv.info,"",@"SHT_CUDA_INFO"
	.align	4


	//----- nvinfo : EIATTR_REGCOUNT
	.align		4
        /*0000*/ 	.byte	0x04, 0x2f
        /*0002*/ 	.short	(.L_3 - .L_2)
	.align		4
.L_2:
        /*0004*/ 	.word	index@(triton_poi_fused__native_batch_norm_legit_no_training_17)
        /*0008*/ 	.word	0x00000012


	//----- nvinfo : EIATTR_MIN_STACK_SIZE
	.align		4
.L_3:
        /*000c*/ 	.byte	0x04, 0x12
        /*000e*/ 	.short	(.L_5 - .L_4)
	.align		4
.L_4:
        /*0010*/ 	.word	index@(triton_poi_fused__native_batch_norm_legit_no_training_17)
        /*0014*/ 	.word	0x00000000


	//----- nvinfo : EIATTR_FRAME_SIZE
	.align		4
.L_5:
        /*0018*/ 	.byte	0x04, 0x11
        /*001a*/ 	.short	(.L_7 - .L_6)
	.align		4
.L_6:
        /*001c*/ 	.word	index@(triton_poi_fused__native_batch_norm_legit_no_training_17)
        /*0020*/ 	.word	0x00000000


	//----- nvinfo : EIATTR_MIN_STACK_SIZE
	.align		4
.L_7:
        /*0024*/ 	.byte	0x04, 0x12
        /*0026*/ 	.short	(.L_9 - .L_8)
	.align		4
.L_8:
        /*0028*/ 	.word	index@(triton_poi_fused__native_batch_norm_legit_no_training_17)
        /*002c*/ 	.word	0x00000000
.L_9:


//--------------------- .nv.info.triton_poi_fused__native_batch_norm_legit_no_training_17 --------------------------
	.section	.nv.info.triton_poi_fused__native_batch_norm_legit_no_training_17,"",@"SHT_CUDA_INFO"
	.sectionflags	@""
	.align	4


	//----- nvinfo : EIATTR_CUDA_API_VERSION
	.align		4
        /*0000*/ 	.byte	0x04, 0x37
        /*0002*/ 	.short	(.L_11 - .L_10)
.L_10:
        /*0004*/ 	.word	0x0000007c


	//----- nvinfo : EIATTR_KPARAM_INFO
	.align		4
.L_11:
        /*0008*/ 	.byte	0x04, 0x17
        /*000a*/ 	.short	(.L_13 - .L_12)
.L_12:
        /*000c*/ 	.word	0x00000000
        /*0010*/ 	.short	0x0006
        /*0012*/ 	.short	0x0030
        /*0014*/ 	.byte	0x00, 0xf0, 0x11, 0x00


	//----- nvinfo : EIATTR_KPARAM_INFO
	.align		4
.L_13:
        /*0018*/ 	.byte	0x04, 0x17
        /*001a*/ 	.short	(.L_15 - .L_14)
.L_14:
        /*001c*/ 	.word	0x00000000
        /*0020*/ 	.short	0x0005
        /*0022*/ 	.short	0x0028
        /*0024*/ 	.byte	0x00, 0xf4, 0x21, 0x00


	//----- nvinfo : EIATTR_KPARAM_INFO
	.align		4
.L_15:
        /*0028*/ 	.byte	0x04, 0x17
        /*002a*/ 	.short	(.L_17 - .L_16)
.L_16:
        /*002c*/ 	.word	0x00000000
        /*0030*/ 	.short	0x0004
        /*0032*/ 	.short	0x0020
        /*0034*/ 	.byte	0x00, 0xf4, 0x21, 0x00


	//----- nvinfo : EIATTR_KPARAM_INFO
	.align		4
.L_17:
        /*0038*/ 	.byte	0x04, 0x17
        /*003a*/ 	.short	(.L_19 - .L_18)
.L_18:
        /*003c*/ 	.word	0x00000000
        /*0040*/ 	.short	0x0003
        /*0042*/ 	.short	0x0018
        /*0044*/ 	.byte	0x00, 0xf4, 0x21, 0x00


	//----- nvinfo : EIATTR_KPARAM_INFO
	.align		4
.L_19:
        /*0048*/ 	.byte	0x04, 0x17
        /*004a*/ 	.short	(.L_21 - .L_20)
.L_20:
        /*004c*/ 	.word	0x00000000
        /*0050*/ 	.short	0x0002
        /*0052*/ 	.short	0x0010
        /*0054*/ 	.byte	0x00, 0xf4, 0x21, 0x00


	//----- nvinfo : EIATTR_KPARAM_INFO
	.align		4
.L_21:
        /*0058*/ 	.byte	0x04, 0x17
        /*005a*/ 	.short	(.L_23 - .L_22)
.L_22:
        /*005c*/ 	.word	0x00000000
        /*0060*/ 	.short	0x0001
        /*0062*/ 	.short	0x0008
        /*0064*/ 	.byte	0x00, 0xf4, 0x21, 0x00


	//----- nvinfo : EIATTR_KPARAM_INFO
	.align		4
.L_23:
        /*0068*/ 	.byte	0x04, 0x17
        /*006a*/ 	.short	(.L_25 - .L_24)
.L_24:
        /*006c*/ 	.word	0x00000000
        /*0070*/ 	.short	0x0000
        /*0072*/ 	.short	0x0000
        /*0074*/ 	.byte	0x00, 0xf4, 0x21, 0x00


	//----- nvinfo : EIATTR_SPARSE_MMA_MASK
	.align		4
.L_25:
        /*0078*/ 	.byte	0x03, 0x50
        /*007a*/ 	.short	0x0000


	//----- nvinfo : EIATTR_MAXREG_COUNT
	.align		4
        /*007c*/ 	.byte	0x03, 0x1b
        /*007e*/ 	.short	0x00ff


	//----- nvinfo : EIATTR_EXIT_INSTR_OFFSETS
	.align		4
        /*0080*/ 	.byte	0x04, 0x1c
        /*0082*/ 	.short	(.L_27 - .L_26)


	//   ....[0]....
.L_26:
        /*0084*/ 	.word	0x00000390


	//----- nvinfo : EIATTR_REQNTID
	.align		4
.L_27:
        /*0088*/ 	.byte	0x04, 0x10
        /*008a*/ 	.short	(.L_29 - .L_28)
.L_28:
        /*008c*/ 	.word	0x00000100
        /*0090*/ 	.word	0x00000001
        /*0094*/ 	.word	0x00000001


	//----- nvinfo : EIATTR_CBANK_PARAM_SIZE
	.align		4
.L_29:
        /*0098*/ 	.byte	0x03, 0x19
        /*009a*/ 	.short	0x0034


	//----- nvinfo : EIATTR_PARAM_CBANK
	.align		4
        /*009c*/ 	.byte	0x04, 0x0a
        /*009e*/ 	.short	(.L_31 - .L_30)
	.align		4
.L_30:
        /*00a0*/ 	.word	index@(.nv.constant0.triton_poi_fused__native_batch_norm_legit_no_training_17)
        /*00a4*/ 	.short	0x0210
        /*00a6*/ 	.short	0x0034


	//----- nvinfo : EIATTR_SW_WAR
	.align		4
.L_31:
        /*00a8*/ 	.byte	0x04, 0x36
        /*00aa*/ 	.short	(.L_33 - .L_32)
.L_32:
        /*00ac*/ 	.word	0x00000008
.L_33:


//--------------------- .nv.callgraph             --------------------------
	.section	.nv.callgraph,"",@"SHT_CUDA_CALLGRAPH"
	.align	4
	.sectionentsize	8
	.align		4
        /*0000*/ 	.word	0x00000000
	.align		4
        /*0004*/ 	.word	0xffffffff
	.align		4
        /*0008*/ 	.word	0x00000000
	.align		4
        /*000c*/ 	.word	0xfffffffe
	.align		4
        /*0010*/ 	.word	0x00000000
	.align		4
        /*0014*/ 	.word	0xfffffffd
	.align		4
        /*0018*/ 	.word	0x00000000
	.align		4
        /*001c*/ 	.word	0xfffffffc


//--------------------- .nv.constant4             --------------------------
	.section	.nv.constant4,"a",@progbits
	.align	8
	.align		8
.nv.constant4:
        /*0000*/ 	.dword	_$_str
	.align		8
        /*0008*/ 	.dword	_$_str_$_2


//--------------------- .text.triton_poi_fused__native_batch_norm_legit_no_training_17 --------------------------
	.section	.text.triton_poi_fused__native_batch_norm_legit_no_training_17,"ax",@progbits
	.align	128
        .global         triton_poi_fused__native_batch_norm_legit_no_training_17
        .type           triton_poi_fused__native_batch_norm_legit_no_training_17,@function
        .size           triton_poi_fused__native_batch_norm_legit_no_training_17,(.L_x_1 - triton_poi_fused__native_batch_norm_legit_no_training_17)
        .other          triton_poi_fused__native_batch_norm_legit_no_training_17,@"STO_CUDA_ENTRY STV_DEFAULT"
triton_poi_fused__native_batch_norm_legit_no_training_17:
.text.triton_poi_fused__native_batch_norm_legit_no_training_17:
[----:B------:R-:W-:Y:S01]  /*0000*/  LDC R1, c[0x0][0x28] ;  /* 0x00000a00ff017b82 */ /* 0x000fe20000000800 */
[----:B------:R-:W1:Y:S07]  /*0010*/  S2R R0, SR_TID.X ;  /* 0x0000000000007919 */ /* 0x000e6e0000002100 */
[----:B------:R-:W2:Y:S01]  /*0020*/  LDC.64 R2, c[0x0][0x220] ;  /* 0x00008800ff027b82 */ /* 0x000ea20000000a00 */
[----:B------:R-:W-:Y:S01]  /*0030*/  ULDC.64 UR4, c[0x0][0x208] ;  /* 0x0000820000047ab9 */ /* 0x000fe20000000a00 */
[----:B------:R-:W3:Y:S06]  /*0040*/  S2R R7, SR_CTAID.X ;  /* 0x0000000000077919 */ /* 0x000eec0000002500 */
[----:B------:R-:W4:Y:S08]  /*0050*/  LDC.64 R8, c[0x0][0x228] ;  /* 0x00008a00ff087b82 */ /* 0x000f300000000a00 */
[----:B------:R-:W5:Y:S01]  /*0060*/  LDC.64 R10, c[0x0][0x230] ;  /* 0x00008c00ff0a7b82 */ /* 0x000f620000000a00 */
[----:B-1----:R-:W-:-:S02]  /*0070*/  SHF.L.U32 R0, R0, 0x1, RZ ;  /* 0x0000000100007819 */ /* 0x002fc400000006ff */
[----:B---3--:R-:W-:Y:S02]  /*0080*/  SHF.R.S32.HI R5, RZ, 0x16, R7 ;  /* 0x00000016ff057819 */ /* 0x008fe40000011407 */
[----:B------:R-:W-:Y:S02]  /*0090*/  LOP3.LUT R0, R0, 0x1fe, RZ, 0xc0, !PT ;  /* 0x000001fe00007812 */ /* 0x000fe400078ec0ff */
[----:B------:R-:W-:Y:S02]  /*00a0*/  SGXT R5, R5, 0x1 ;  /* 0x000000010505781a */ /* 0x000fe40000000200 */
[----:B------:R-:W-:Y:S02]  /*00b0*/  LEA R0, R7, R0, 0x9 ;  /* 0x0000000007007211 */ /* 0x000fe400078e48ff */
[----:B------:R-:W1:Y:S02]  /*00c0*/  LDC.64 R6, c[0x0][0x218] ;  /* 0x00008600ff067b82 */ /* 0x000e640000000a00 */
[----:B------:R-:W-:-:S04]  /*00d0*/  LEA.HI R5, R5, R0, RZ, 0x6 ;  /* 0x0000000005057211 */ /* 0x000fc800078f30ff */
[----:B------:R-:W-:-:S04]  /*00e0*/  LOP3.LUT R5, R5, 0xffffffc0, RZ, 0xc0, !PT ;  /* 0xffffffc005057812 */ /* 0x000fc800078ec0ff */
[----:B------:R-:W-:Y:S02]  /*00f0*/  IADD3 R13, R0, -R5, RZ ;  /* 0x80000005000d7210 */ /* 0x000fe40007ffe0ff */
[----:B------:R-:W3:Y:S03]  /*0100*/  LDC.64 R4, c[0x0][0x210] ;  /* 0x00008400ff047b82 */ /* 0x000ee60000000a00 */
[----:B--2---:R-:W-:-:S06]  /*0110*/  IMAD.WIDE R2, R13, 0x4, R2 ;  /* 0x000000040d027825 */ /* 0x004fcc00078e0202 */
[----:B------:R-:W2:Y:S01]  /*0120*/  LDG.E.EL.64 R2, desc[UR4][R2.64] ;  /* 0x0000000402027981 */ /* 0x000ea2000c2e1b00 */
[----:B-1----:R-:W-:-:S06]  /*0130*/  IMAD.WIDE R6, R13, 0x4, R6 ;  /* 0x000000040d067825 */ /* 0x002fcc00078e0206 */
[----:B------:R-:W2:Y:S01]  /*0140*/  LDG.E.EL.64 R6, desc[UR4][R6.64] ;  /* 0x0000000406067981 */ /* 0x000ea2000c2e1b00 */
[----:B---3--:R-:W-:-:S06]  /*0150*/  IMAD.WIDE R4, R0, 0x4, R4 ;  /* 0x0000000400047825 */ /* 0x008fcc00078e0204 */
[----:B------:R-:W3:Y:S01]  /*0160*/  LDG.E.64 R4, desc[UR4][R4.64] ;  /* 0x0000000404047981 */ /* 0x000ee2000c1e1b00 */
[----:B----4-:R-:W-:-:S04]  /*0170*/  IMAD.WIDE R8, R13, 0x4, R8 ;  /* 0x000000040d087825 */ /* 0x010fc800078e0208 */
[----:B-----5:R-:W-:Y:S02]  /*0180*/  IMAD.WIDE R10, R13, 0x4, R10 ;  /* 0x000000040d0a7825 */ /* 0x020fe400078e020a */
[----:B------:R-:W4:Y:S04]  /*0190*/  LDG.E.EL.64 R8, desc[UR4][R8.64] ;  /* 0x0000000408087981 */ /* 0x000f28000c2e1b00 */
[----:B------:R-:W4:Y:S01]  /*01a0*/  LDG.E.EL.64 R10, desc[UR4][R10.64] ;  /* 0x000000040a0a7981 */ /* 0x000f22000c2e1b00 */
[----:B------:R-:W-:Y:S01]  /*01b0*/  HFMA2.MMA R15, -RZ, RZ, 1.625, 0 ;  /* 0x3e800000ff0f7435 */ /* 0x000fe200000001ff */
[----:B--2---:R-:W-:Y:S01]  /*01c0*/  FADD R2, R2, 9.9999997473787516356e-06 ;  /* 0x3727c5ac02027421 */ /* 0x004fe20000000000 */
[----:B------:R-:W-:-:S03]  /*01d0*/  FADD R12, R3, 9.9999997473787516356e-06 ;  /* 0x3727c5ac030c7421 */ /* 0x000fc60000000000 */
[----:B------:R1:W2:Y:S08]  /*01e0*/  MUFU.SQRT R13, R2 ;  /* 0x00000002000d7308 */ /* 0x0002b00000002000 */
[----:B------:R-:W5:Y:S01]  /*01f0*/  MUFU.SQRT R14, R12 ;  /* 0x0000000c000e7308 */ /* 0x000f620000002000 */
[----:B-1----:R-:W1:Y:S01]  /*0200*/  LDC.64 R2, c[0x0][0x238] ;  /* 0x00008e00ff027b82 */ /* 0x002e620000000a00 */
[----:B--2---:R-:W-:-:S02]  /*0210*/  FSETP.GT.AND P0, PT, R13, 8.50705917302346158658e+37, PT ;  /* 0x7e8000000d00780b */ /* 0x004fc40003f04000 */
[----:B------:R-:W-:Y:S02]  /*0220*/  FSETP.GEU.AND P2, PT, R13, 1.175494350822287508e-38, PT ;  /* 0x008000000d00780b */ /* 0x000fe40003f4e000 */
[C---:B-----5:R-:W-:Y:S02]  /*0230*/  FSETP.GT.AND P1, PT, R14.reuse, 8.50705917302346158658e+37, PT ;  /* 0x7e8000000e00780b */ /* 0x060fe40003f24000 */
[----:B------:R-:W-:-:S07]  /*0240*/  FSETP.GEU.AND P3, PT, R14, 1.175494350822287508e-38, PT ;  /* 0x008000000e00780b */ /* 0x000fce0003f6e000 */
[----:B------:R-:W-:-:S04]  /*0250*/  @P0 FMUL R13, R13, 0.25 ;  /* 0x3e8000000d0d0820 */ /* 0x000fc80000400000 */
[----:B------:R-:W-:Y:S01]  /*0260*/  @!P2 FMUL R13, R13, 16777216 ;  /* 0x4b8000000d0da820 */ /* 0x000fe20000400000 */
[----:B------:R-:W-:-:S04]  /*0270*/  @P1 FMUL R14, R14, 0.25 ;  /* 0x3e8000000e0e1820 */ /* 0x000fc80000400000 */
[----:B------:R-:W-:Y:S01]  /*0280*/  @!P3 FMUL R14, R14, 16777216 ;  /* 0x4b8000000e0eb820 */ /* 0x000fe20000400000 */
[----:B------:R-:W2:Y:S01]  /*0290*/  MUFU.RCP R13, R13 ;  /* 0x0000000d000d7308 */ /* 0x000ea20000001000 */
[----:B------:R-:W-:-:S07]  /*02a0*/  FSEL R12, R15, 1, P0 ;  /* 0x3f8000000f0c7808 */ /* 0x000fce0000000000 */
[----:B------:R-:W5:Y:S01]  /*02b0*/  MUFU.RCP R14, R14 ;  /* 0x0000000e000e7308 */ /* 0x000f620000001000 */
[----:B------:R-:W-:Y:S01]  /*02c0*/  FSEL R15, R15, 1, P1 ;  /* 0x3f8000000f0f7808 */ /* 0x000fe20000800000 */
[----:B------:R-:W-:Y:S01]  /*02d0*/  @!P2 FMUL R12, R12, 16777216 ;  /* 0x4b8000000c0ca820 */ /* 0x000fe20000400000 */
[----:B---3--:R-:W-:-:S03]  /*02e0*/  FADD R4, R4, -R6 ;  /* 0x8000000604047221 */ /* 0x008fc60000000000 */
[----:B------:R-:W-:Y:S01]  /*02f0*/  @!P3 FMUL R15, R15, 16777216 ;  /* 0x4b8000000f0fb820 */ /* 0x000fe20000400000 */
[----:B------:R-:W-:Y:S01]  /*0300*/  FADD R5, R5, -R7 ;  /* 0x8000000705057221 */ /* 0x000fe20000000000 */
[----:B--2---:R-:W-:Y:S02]  /*0310*/  FMUL R13, R13, R12 ;  /* 0x0000000c0d0d7220 */ /* 0x004fe40000400000 */
[----:B-----5:R-:W-:Y:S02]  /*0320*/  FMUL R6, R14, R15 ;  /* 0x0000000f0e067220 */ /* 0x020fe40000400000 */
[----:B------:R-:W-:Y:S02]  /*0330*/  FMUL R13, R4, R13 ;  /* 0x0000000d040d7220 */ /* 0x000fe40000400000 */
[----:B------:R-:W-:Y:S01]  /*0340*/  FMUL R6, R5, R6 ;  /* 0x0000000605067220 */ /* 0x000fe20000400000 */
[----:B-1----:R-:W-:-:S04]  /*0350*/  IMAD.WIDE R2, R0, 0x4, R2 ;  /* 0x0000000400027825 */ /* 0x002fc800078e0202 */
[----:B----4-:R-:W-:Y:S01]  /*0360*/  FFMA R8, R8, R13, R10 ;  /* 0x0000000d08087223 */ /* 0x010fe2000000000a */
[----:B------:R-:W-:-:S05]  /*0370*/  FFMA R9, R9, R6, R11 ;  /* 0x0000000609097223 */ /* 0x000fca000000000b */
[----:B------:R-:W-:Y:S01]  /*0380*/  STG.E.64 desc[UR4][R2.64], R8 ;  /* 0x0000000802007986 */ /* 0x000fe2000c101b04 */
[----:B------:R-:W-:Y:S05]  /*0390*/  EXIT ;  /* 0x000000000000794d */ /* 0x000fea0003800000 */
.L_x_0:
[----:B------:R-:W-:-:S00]  /*03a0*/  BRA `(.L_x_0) ;  /* 0xfffffffc00fc7947 */ /* 0x000fc0000383ffff */
[----:B------:R-:W-:-:S00]  /*03b0*/  NOP ;  /* 0x0000000000007918 */ /* 0x000fc00000000000 */
        /* <DEDUP_REMOVED lines=12> */
.L_x_1:


//--------------------- .nv.global.init           --------------------------
	.section	.nv.global.init,"aw",@progbits
.nv.global.init:
	.type		_$_str,@object
	.size		_$_str,(_$_str_$_2 - _$_str)
_$_str:
        /*0000*/ 	.byte	0x5f, 0x5f, 0x43, 0x55, 0x44, 0x41, 0x5f, 0x46, 0x54, 0x5a, 0x00
	.type		_$_str_$_2,@object
	.size		_$_str_$_2,(.L_1 - _$_str_$_2)
_$_str_$_2:
        /*000b*/ 	.byte	0x5f, 0x5f, 0x43, 0x55, 0x44, 0x41, 0x5f, 0x50, 0x52, 0x45, 0x43, 0x5f, 0x53, 0x51, 0x52, 0x54
        /*001b*/ 	.byte	0x00
.L_1:


//--------------------- .nv.constant0.triton_poi_fused__native_batch_norm_legit_no_training_17 --------------------------
	.section	.nv.constant0.triton_poi_fused__native_batch_norm_legit_no_training_17,"a",@progbits
	.sectionflags	@""
	.align	4
.nv.constant0.triton_poi_fused__native_batch_norm_legit_no_training_17:
	.zero		580
